//
// Generated by NVIDIA NVVM Compiler
//
// Compiler Build ID: CL-36424714
// Cuda compilation tools, release 13.0, V13.0.88
// Based on NVVM 20.0.0
//

.version 9.0
.target sm_100
.address_size 64

	// .globl	_Z22transpose_tiled_kernelPKfPfii
// _ZZ22transpose_tiled_kernelPKfPfiiE4tile has been demoted

.visible .entry _Z22transpose_tiled_kernelPKfPfii(
	.param .u64 .ptr .align 1 _Z22transpose_tiled_kernelPKfPfii_param_0,
	.param .u64 .ptr .align 1 _Z22transpose_tiled_kernelPKfPfii_param_1,
	.param .u32 _Z22transpose_tiled_kernelPKfPfii_param_2,
	.param .u32 _Z22transpose_tiled_kernelPKfPfii_param_3
)
{
	.reg .pred 	%p<7>;
	.reg .b32 	%r<25>;
	.reg .b32 	%f<3>;
	.reg .b64 	%rd<9>;
	// demoted variable
	.shared .align 4 .b8 _ZZ22transpose_tiled_kernelPKfPfiiE4tile[4224];
	ld.param.u64 	%rd1, [_Z22transpose_tiled_kernelPKfPfii_param_0];
	ld.param.u64 	%rd2, [_Z22transpose_tiled_kernelPKfPfii_param_1];
	ld.param.u32 	%r11, [_Z22transpose_tiled_kernelPKfPfii_param_2];
	ld.param.u32 	%r10, [_Z22transpose_tiled_kernelPKfPfii_param_3];
	mov.u32 	%r12, %ctaid.x;
	shl.b32 	%r1, %r12, 5;
	mov.u32 	%r2, %tid.x;
	add.s32 	%r3, %r1, %r2;
	mov.u32 	%r13, %ctaid.y;
	shl.b32 	%r4, %r13, 5;
	mov.u32 	%r5, %tid.y;
	add.s32 	%r14, %r4, %r5;
	setp.ge.s32 	%p1, %r3, %r10;
	setp.ge.s32 	%p2, %r14, %r11;
	or.pred  	%p3, %p1, %p2;
	@%p3 bra 	$L__BB0_2;
	cvta.to.global.u64 	%rd3, %rd1;
	mad.lo.s32 	%r15, %r10, %r14, %r3;
	mul.wide.s32 	%rd4, %r15, 4;
	add.s64 	%rd5, %rd3, %rd4;
	ld.global.f32 	%f1, [%rd5];
	mov.u32 	%r16, _ZZ22transpose_tiled_kernelPKfPfiiE4tile;
	mad.lo.s32 	%r17, %r5, 132, %r16;
	shl.b32 	%r18, %r2, 2;
	add.s32 	%r19, %r17, %r18;
	st.shared.f32 	[%r19], %f1;
$L__BB0_2:
	bar.sync 	0;
	add.s32 	%r7, %r4, %r2;
	add.s32 	%r8, %r1, %r5;
	setp.ge.s32 	%p4, %r7, %r11;
	setp.ge.s32 	%p5, %r8, %r10;
	or.pred  	%p6, %p4, %p5;
	@%p6 bra 	$L__BB0_4;
	mov.u32 	%r20, _ZZ22transpose_tiled_kernelPKfPfiiE4tile;
	mad.lo.s32 	%r21, %r2, 132, %r20;
	shl.b32 	%r22, %r5, 2;
	add.s32 	%r23, %r21, %r22;
	ld.shared.f32 	%f2, [%r23];
	mad.lo.s32 	%r24, %r11, %r8, %r7;
	cvta.to.global.u64 	%rd6, %rd2;
	mul.wide.s32 	%rd7, %r24, 4;
	add.s64 	%rd8, %rd6, %rd7;
	st.global.f32 	[%rd8], %f2;
$L__BB0_4:
	ret;

}


// ===== COMPILED SASS (sm_100) =====

	.target	sm_100

	.elftype	@"ET_EXEC"


//--------------------- .note.nv.tkinfo           --------------------------
	.section	.note.nv.tkinfo,"",@"SHT_NOTE"
	.sectionflags	@"SHF_NOTE_NV_TKINFO"
	.tkinfo
        /*0018*/ 	.word	0x00000002
        /*0030*/ 	.string	""
        /*0030*/ 	.string	"ptxas"
        /*0030*/ 	.string	"Cuda compilation tools, release 13.0, V13.0.88"
        /*0030*/ 	.string	"Build cuda_13.0.r13.0/compiler.36424714_0"
        /*0030*/ 	.string	"-arch sm_100 -m 64 "



//--------------------- .note.nv.cuinfo           --------------------------
	.section	.note.nv.cuinfo,"",@"SHT_NOTE"
	.sectionflags	@"SHF_NOTE_NV_CUINFO"
        /*0018*/ 	.short	0x0002
        /*001a*/ 	.short	0x0064
        /*001c*/ 	.short	0x0082
	.zero		2


//--------------------- .nv.info                  --------------------------
	.section	.nv.info,"",@"SHT_CUDA_INFO"
	.align	4


	//----- nvinfo : EIATTR_REGCOUNT
	.align		4
        /*0000*/ 	.byte	0x04, 0x2f
        /*0002*/ 	.short	(.L_1 - .L_0)
	.align		4
.L_0:
        /*0004*/ 	.word	index@(_Z22transpose_tiled_kernelPKfPfii)
        /*0008*/ 	.word	0x0000000c


	//----- nvinfo : EIATTR_FRAME_SIZE
	.align		4
.L_1:
        /*000c*/ 	.byte	0x04, 0x11
        /*000e*/ 	.short	(.L_3 - .L_2)
	.align		4
.L_2:
        /*0010*/ 	.word	index@(_Z22transpose_tiled_kernelPKfPfii)
        /*0014*/ 	.word	0x00000000


	//----- nvinfo : EIATTR_MIN_STACK_SIZE
	.align		4
.L_3:
        /*0018*/ 	.byte	0x04, 0x12
        /*001a*/ 	.short	(.L_5 - .L_4)
	.align		4
.L_4:
        /*001c*/ 	.word	index@(_Z22transpose_tiled_kernelPKfPfii)
        /*0020*/ 	.word	0x00000000
.L_5:


//--------------------- .nv.compat                --------------------------
	.section	.nv.compat,"",@"SHT_CUDA_COMPAT_INFO"
	.align	4
        /*0000*/ 	.byte	0x02, 0x09, 0x00, 0x00, 0x02, 0x02, 0x01, 0x00, 0x02, 0x05, 0x05, 0x00, 0x03, 0x07, 0x01, 0x01
        /*0010*/ 	.byte	0x02, 0x03, 0x00, 0x00, 0x02, 0x06, 0x01, 0x00, 0x04, 0x0b, 0x08, 0x00, 0x09, 0x00, 0x00, 0x00
        /*0020*/ 	.byte	0x00, 0x00, 0x00, 0x00


//--------------------- .nv.info._Z22transpose_tiled_kernelPKfPfii --------------------------
	.section	.nv.info._Z22transpose_tiled_kernelPKfPfii,"",@"SHT_CUDA_INFO"
	.sectionflags	@""
	.align	4


	//----- nvinfo : EIATTR_CUDA_API_VERSION
	.align		4
        /*0000*/ 	.byte	0x04, 0x37
        /*0002*/ 	.short	(.L_7 - .L_6)
.L_6:
        /*0004*/ 	.word	0x00000082


	//----- nvinfo : EIATTR_KPARAM_INFO
	.align		4
.L_7:
        /*0008*/ 	.byte	0x04, 0x17
        /*000a*/ 	.short	(.L_9 - .L_8)
.L_8:
        /*000c*/ 	.word	0x00000000
        /*0010*/ 	.short	0x0003
        /*0012*/ 	.short	0x0014
        /*0014*/ 	.byte	0x00, 0xf0, 0x11, 0x00


	//----- nvinfo : EIATTR_KPARAM_INFO
	.align		4
.L_9:
        /*0018*/ 	.byte	0x04, 0x17
        /*001a*/ 	.short	(.L_11 - .L_10)
.L_10:
        /*001c*/ 	.word	0x00000000
        /*0020*/ 	.short	0x0002
        /*0022*/ 	.short	0x0010
        /*0024*/ 	.byte	0x00, 0xf0, 0x11, 0x00


	//----- nvinfo : EIATTR_KPARAM_INFO
	.align		4
.L_11:
        /*0028*/ 	.byte	0x04, 0x17
        /*002a*/ 	.short	(.L_13 - .L_12)
.L_12:
        /*002c*/ 	.word	0x00000000
        /*0030*/ 	.short	0x0001
        /*0032*/ 	.short	0x0008
        /*0034*/ 	.byte	0x00, 0xf5, 0x21, 0x00


	//----- nvinfo : EIATTR_KPARAM_INFO
	.align		4
.L_13:
        /*0038*/ 	.byte	0x04, 0x17
        /*003a*/ 	.short	(.L_15 - .L_14)
.L_14:
        /*003c*/ 	.word	0x00000000
        /*0040*/ 	.short	0x0000
        /*0042*/ 	.short	0x0000
        /*0044*/ 	.byte	0x00, 0xf5, 0x21, 0x00


	//----- nvinfo : EIATTR_SPARSE_MMA_MASK
	.align		4
.L_15:
        /*0048*/ 	.byte	0x03, 0x50
        /*004a*/ 	.short	0x0000


	//----- nvinfo : EIATTR_MAXREG_COUNT
	.align		4
        /*004c*/ 	.byte	0x03, 0x1b
        /*004e*/ 	.short	0x00ff


	//----- nvinfo : EIATTR_NUM_BARRIERS
	.align		4
        /*0050*/ 	.byte	0x02, 0x4c
        /*0052*/ 	.byte	0x01
	.zero		1


	//----- nvinfo : EIATTR_MERCURY_ISA_VERSION
	.align		4
        /*0054*/ 	.byte	0x03, 0x5f
        /*0056*/ 	.short	0x0101


	//----- nvinfo : EIATTR_VRC_CTA_INIT_COUNT
	.align		4
        /*0058*/ 	.byte	0x02, 0x4a
	.zero		1
	.zero		1


	//----- nvinfo : EIATTR_EXIT_INSTR_OFFSETS
	.align		4
        /*005c*/ 	.byte	0x04, 0x1c
        /*005e*/ 	.short	(.L_17 - .L_16)


	//   ....[0]....
.L_16:
        /*0060*/ 	.word	0x000001a0


	//   ....[1]....
        /*0064*/ 	.word	0x00000250


	//----- nvinfo : EIATTR_CBANK_PARAM_SIZE
	.align		4
.L_17:
        /*0068*/ 	.byte	0x03, 0x19
        /*006a*/ 	.short	0x0018


	//----- nvinfo : EIATTR_PARAM_CBANK
	.align		4
        /*006c*/ 	.byte	0x04, 0x0a
        /*006e*/ 	.short	(.L_19 - .L_18)
	.align		4
.L_18:
        /*0070*/ 	.word	index@(.nv.constant0._Z22transpose_tiled_kernelPKfPfii)
        /*0074*/ 	.short	0x0380
        /*0076*/ 	.short	0x0018


	//----- nvinfo : EIATTR_SW_WAR
	.align		4
.L_19:
        /*0078*/ 	.byte	0x04, 0x36
        /*007a*/ 	.short	(.L_21 - .L_20)
.L_20:
        /*007c*/ 	.word	0x00000008
.L_21:


//--------------------- .nv.callgraph             --------------------------
	.section	.nv.callgraph,"",@"SHT_CUDA_CALLGRAPH"
	.align	4
	.sectionentsize	8
	.align		4
        /*0000*/ 	.word	0x00000000
	.align		4
        /*0004*/ 	.word	0xffffffff
	.align		4
        /*0008*/ 	.word	0x00000000
	.align		4
        /*000c*/ 	.word	0xfffffffe
	.align		4
        /*0010*/ 	.word	0x00000000
	.align		4
        /*0014*/ 	.word	0xfffffffd
	.align		4
        /*0018*/ 	.word	0x00000000
	.align		4
        /*001c*/ 	.word	0xfffffffc


//--------------------- .text._Z22transpose_tiled_kernelPKfPfii --------------------------
	.section	.text._Z22transpose_tiled_kernelPKfPfii,"ax",@progbits
	.align	128
        .global         _Z22transpose_tiled_kernelPKfPfii
        .type           _Z22transpose_tiled_kernelPKfPfii,@function
        .size           _Z22transpose_tiled_kernelPKfPfii,(.L_x_1 - _Z22transpose_tiled_kernelPKfPfii)
        .other          _Z22transpose_tiled_kernelPKfPfii,@"STO_CUDA_ENTRY STV_DEFAULT"
_Z22transpose_tiled_kernelPKfPfii:
.text._Z22transpose_tiled_kernelPKfPfii:
[----:B------:R-:W-:Y:S01]  /*0000*/  LDC R1, c[0x0][0x37c] ;  /* 0x0000df00ff017b82 */ /* 0x000fe20000000800 */
[----:B------:R-:W0:Y:S01]  /*0010*/  S2R R8, SR_TID.Y ;  /* 0x0000000000087919 */ /* 0x000e220000002200 */
[----:B------:R-:W1:Y:S01]  /*0020*/  LDCU.64 UR6, c[0x0][0x390] ;  /* 0x00007200ff0677ac */ /* 0x000e620008000a00 */
[----:B------:R-:W0:Y:S01]  /*0030*/  S2R R9, SR_CTAID.Y ;  /* 0x0000000000097919 */ /* 0x000e220000002600 */
[----:B------:R-:W2:Y:S01]  /*0040*/  LDCU.64 UR4, c[0x0][0x358] ;  /* 0x00006b00ff0477ac */ /* 0x000ea20008000a00 */
[----:B------:R-:W3:Y:S01]  /*0050*/  S2R R7, SR_CTAID.X ;  /* 0x0000000000077919 */ /* 0x000ee20000002500 */
[----:B------:R-:W3:Y:S01]  /*0060*/  S2R R6, SR_TID.X ;  /* 0x0000000000067919 */ /* 0x000ee20000002100 */
[----:B0-----:R-:W-:-:S05]  /*0070*/  IMAD R5, R9, 0x20, R8 ;  /* 0x0000002009057824 */ /* 0x001fca00078e0208 */
[----:B-1----:R-:W-:Y:S01]  /*0080*/  ISETP.GE.AND P0, PT, R5, UR6, PT ;  /* 0x0000000605007c0c */ /* 0x002fe2000bf06270 */
[----:B---3--:R-:W-:-:S05]  /*0090*/  IMAD R0, R7, 0x20, R6 ;  /* 0x0000002007007824 */ /* 0x008fca00078e0206 */
[----:B------:R-:W-:-:S13]  /*00a0*/  ISETP.GE.OR P0, PT, R0, UR7, P0 ;  /* 0x0000000700007c0c */ /* 0x000fda0008706670 */
[----:B------:R-:W0:Y:S01]  /*00b0*/  @!P0 LDC.64 R2, c[0x0][0x380] ;  /* 0x0000e000ff028b82 */ /* 0x000e220000000a00 */
[----:B------:R-:W-:-:S04]  /*00c0*/  @!P0 IMAD R5, R5, UR7, R0 ;  /* 0x0000000705058c24 */ /* 0x000fc8000f8e0200 */
[----:B0-----:R-:W-:-:S06]  /*00d0*/  @!P0 IMAD.WIDE R2, R5, 0x4, R2 ;  /* 0x0000000405028825 */ /* 0x001fcc00078e0202 */
[----:B--2---:R-:W2:Y:S01]  /*00e0*/  @!P0 LDG.E R2, desc[UR4][R2.64] ;  /* 0x0000000402028981 */ /* 0x004ea2000c1e1900 */
[----:B------:R-:W-:Y:S01]  /*00f0*/  @!P0 MOV R0, 0x400 ;  /* 0x0000040000008802 */ /* 0x000fe20000000f00 */
[----:B------:R-:W-:Y:S01]  /*0100*/  IMAD R4, R9, 0x20, R6 ;  /* 0x0000002009047824 */ /* 0x000fe200078e0206 */
[----:B------:R-:W-:Y:S01]  /*0110*/  LEA R7, R7, R8, 0x5 ;  /* 0x0000000807077211 */ /* 0x000fe200078e28ff */
[----:B------:R-:W0:Y:S03]  /*0120*/  @!P0 S2R R5, SR_CgaCtaId ;  /* 0x0000000000058919 */ /* 0x000e260000008800 */
[----:B------:R-:W-:-:S04]  /*0130*/  ISETP.GE.AND P1, PT, R7, UR7, PT ;  /* 0x0000000707007c0c */ /* 0x000fc8000bf26270 */
[----:B------:R-:W-:Y:S02]  /*0140*/  ISETP.GE.OR P1, PT, R4, UR6, P1 ;  /* 0x0000000604007c0c */ /* 0x000fe40008f26670 */
[----:B0-----:R-:W-:-:S05]  /*0150*/  @!P0 LEA R0, R5, R0, 0x18 ;  /* 0x0000000005008211 */ /* 0x001fca00078ec0ff */
[----:B------:R-:W-:-:S05]  /*0160*/  @!P0 IMAD R0, R8, 0x84, R0 ;  /* 0x0000008408008824 */ /* 0x000fca00078e0200 */
[----:B------:R-:W-:-:S05]  /*0170*/  @!P0 LEA R5, R6, R0, 0x2 ;  /* 0x0000000006058211 */ /* 0x000fca00078e10ff */
[----:B--2---:R0:W-:Y:S01]  /*0180*/  @!P0 STS [R5], R2 ;  /* 0x0000000205008388 */ /* 0x0041e20000000800 */
[----:B------:R-:W-:Y:S06]  /*0190*/  BAR.SYNC.DEFER_BLOCKING 0x0 ;  /* 0x0000000000007b1d */ /* 0x000fec0000010000 */
[----:B------:R-:W-:Y:S05]  /*01a0*/  @P1 EXIT ;  /* 0x000000000000194d */ /* 0x000fea0003800000 */
[----:B------:R-:W1:Y:S01]  /*01b0*/  S2R R3, SR_CgaCtaId ;  /* 0x0000000000037919 */ /* 0x000e620000008800 */
[----:B------:R-:W-:Y:S01]  /*01c0*/  MOV R0, 0x400 ;  /* 0x0000040000007802 */ /* 0x000fe20000000f00 */
[----:B------:R-:W-:-:S03]  /*01d0*/  IMAD R7, R7, UR6, R4 ;  /* 0x0000000607077c24 */ /* 0x000fc6000f8e0204 */
[----:B-1----:R-:W-:-:S05]  /*01e0*/  LEA R3, R3, R0, 0x18 ;  /* 0x0000000003037211 */ /* 0x002fca00078ec0ff */
[----:B------:R-:W-:Y:S02]  /*01f0*/  IMAD R0, R6, 0x84, R3 ;  /* 0x0000008406007824 */ /* 0x000fe400078e0203 */
[----:B0-----:R-:W0:Y:S02]  /*0200*/  LDC.64 R2, c[0x0][0x388] ;  /* 0x0000e200ff027b82 */ /* 0x001e240000000a00 */
[----:B------:R-:W-:-:S05]  /*0210*/  IMAD R0, R8, 0x4, R0 ;  /* 0x0000000408007824 */ /* 0x000fca00078e0200 */
[----:B------:R-:W1:Y:S01]  /*0220*/  LDS R5, [R0] ;  /* 0x0000000000057984 */ /* 0x000e620000000800 */
[----:B0-----:R-:W-:-:S05]  /*0230*/  IMAD.WIDE R2, R7, 0x4, R2 ;  /* 0x0000000407027825 */ /* 0x001fca00078e0202 */
[----:B-1----:R-:W-:Y:S01]  /*0240*/  STG.E desc[UR4][R2.64], R5 ;  /* 0x0000000502007986 */ /* 0x002fe2000c101904 */
[----:B------:R-:W-:Y:S05]  /*0250*/  EXIT ;  /* 0x000000000000794d */ /* 0x000fea0003800000 */
.L_x_0:
[----:B------:R-:W-:-:S00]  /*0260*/  BRA `(.L_x_0) ;  /* 0xfffffffc00fc7947 */ /* 0x000fc0000383ffff */
[----:B------:R-:W-:-:S00]  /*0270*/  NOP ;  /* 0x0000000000007918 */ /* 0x000fc00000000000 */
        /* <DEDUP_REMOVED lines=8> */
.L_x_1:


//--------------------- .nv.shared._Z22transpose_tiled_kernelPKfPfii --------------------------
	.section	.nv.shared._Z22transpose_tiled_kernelPKfPfii,"aw",@nobits
	.sectionflags	@""
	.align	4
.nv.shared._Z22transpose_tiled_kernelPKfPfii:
	.zero		5248


//--------------------- .nv.shared.reserved.0     --------------------------
	.section	.nv.shared.reserved.0,"aw",@nobits
	.weak		__nv_reservedSMEM_offset_0_alias
	.size		__nv_reservedSMEM_offset_0_alias, 0, 64
	.other		__nv_reservedSMEM_offset_0_alias,@"STO_CUDA_RESERVED_SHARED STV_DEFAULT"
__nv_reservedSMEM_offset_0_alias:
	.zero		0
	.zero		64


//--------------------- .nv.constant0._Z22transpose_tiled_kernelPKfPfii --------------------------
	.section	.nv.constant0._Z22transpose_tiled_kernelPKfPfii,"a",@progbits
	.sectionflags	@""
	.align	4
.nv.constant0._Z22transpose_tiled_kernelPKfPfii:
	.zero		920


//--------------------- SYMBOLS --------------------------

	.type		.nv.reservedSmem.offset0,@object
	.size		.nv.reservedSmem.offset0,0x4
	.type		.nv.reservedSmem.cap,@object
	.size		.nv.reservedSmem.cap,0x4
